//
// Generated by NVIDIA NVVM Compiler
//
// Compiler Build ID: CL-36424714
// Cuda compilation tools, release 13.0, V13.0.88
// Based on NVVM 20.0.0
//

.version 9.0
.target sm_100
.address_size 64

	// .globl	_Z9laplacianPPfS_S_iiii

.visible .entry _Z9laplacianPPfS_S_iiii(
	.param .u64 .ptr .align 1 _Z9laplacianPPfS_S_iiii_param_0,
	.param .u64 .ptr .align 1 _Z9laplacianPPfS_S_iiii_param_1,
	.param .u64 .ptr .align 1 _Z9laplacianPPfS_S_iiii_param_2,
	.param .u32 _Z9laplacianPPfS_S_iiii_param_3,
	.param .u32 _Z9laplacianPPfS_S_iiii_param_4,
	.param .u32 _Z9laplacianPPfS_S_iiii_param_5,
	.param .u32 _Z9laplacianPPfS_S_iiii_param_6
)
{
	.reg .pred 	%p<6>;
	.reg .b32 	%r<62>;
	.reg .b32 	%f<66>;
	.reg .b64 	%rd<29>;
	.reg .b64 	%fd<21>;

	ld.param.u64 	%rd3, [_Z9laplacianPPfS_S_iiii_param_1];
	ld.param.u64 	%rd4, [_Z9laplacianPPfS_S_iiii_param_2];
	ld.param.u32 	%r20, [_Z9laplacianPPfS_S_iiii_param_3];
	ld.param.u32 	%r21, [_Z9laplacianPPfS_S_iiii_param_4];
	ld.param.u32 	%r22, [_Z9laplacianPPfS_S_iiii_param_5];
	ld.param.u32 	%r23, [_Z9laplacianPPfS_S_iiii_param_6];
	cvta.to.global.u64 	%rd1, %rd4;
	cvta.to.global.u64 	%rd2, %rd3;
	mov.u32 	%r1, %ntid.z;
	div.u32 	%r2, %r22, %r1;
	mov.u32 	%r24, %tid.x;
	mov.u32 	%r25, %ntid.x;
	mov.u32 	%r26, %ctaid.x;
	mad.lo.s32 	%r27, %r25, %r26, %r24;
	mul.lo.s32 	%r3, %r23, %r27;
	add.s32 	%r4, %r3, %r23;
	setp.lt.s32 	%p1, %r23, 1;
	@%p1 bra 	$L__BB0_7;
	mov.u32 	%r28, %ctaid.y;
	div.u32 	%r29, %r28, %r2;
	mov.u32 	%r30, %ntid.y;
	mul.lo.s32 	%r31, %r29, %r2;
	sub.s32 	%r32, %r28, %r31;
	mov.u32 	%r33, %tid.y;
	mad.lo.s32 	%r34, %r32, %r30, %r33;
	mov.u32 	%r35, %tid.z;
	mad.lo.s32 	%r36, %r29, %r1, %r35;
	shl.b32 	%r37, %r36, 1;
	mad.lo.s32 	%r38, %r20, %r36, %r20;
	add.s32 	%r39, %r37, 2;
	add.s32 	%r40, %r38, %r39;
	add.s32 	%r41, %r34, %r39;
	mad.lo.s32 	%r42, %r20, %r41, %r20;
	shl.b32 	%r43, %r36, 2;
	shl.b32 	%r44, %r34, 1;
	add.s32 	%r45, %r43, %r44;
	mad.lo.s32 	%r46, %r40, %r21, %r45;
	add.s32 	%r47, %r46, %r42;
	add.s32 	%r5, %r47, 6;
	add.s32 	%r6, %r20, 3;
	shl.b32 	%r48, %r20, 1;
	sub.s32 	%r7, -4, %r48;
	add.s32 	%r49, %r20, 2;
	mad.lo.s32 	%r8, %r49, %r21, %r49;
	sub.s32 	%r50, -2, %r20;
	mul.lo.s32 	%r51, %r50, %r21;
	sub.s32 	%r52, %r51, %r48;
	add.s32 	%r9, %r52, -3;
	add.s32 	%r53, %r3, 1;
	max.s32 	%r10, %r4, %r53;
	sub.s32 	%r54, %r10, %r3;
	and.b32  	%r11, %r54, 3;
	setp.eq.s32 	%p2, %r11, 0;
	mov.u32 	%r60, %r3;
	@%p2 bra 	$L__BB0_4;
	neg.s32 	%r58, %r11;
	mul.wide.s32 	%rd7, %r6, 4;
	mul.wide.s32 	%rd9, %r7, 4;
	mul.wide.s32 	%rd11, %r8, 4;
	mul.wide.s32 	%rd13, %r9, 4;
	mov.u32 	%r60, %r3;
$L__BB0_3:
	.pragma "nounroll";
	add.s32 	%r55, %r5, %r60;
	mul.wide.s32 	%rd5, %r55, 4;
	add.s64 	%rd6, %rd2, %rd5;
	ld.global.f32 	%f1, [%rd6+8];
	ld.global.f32 	%f2, [%rd6];
	add.s64 	%rd8, %rd6, %rd7;
	ld.global.f32 	%f3, [%rd8];
	add.f32 	%f4, %f2, %f3;
	add.f32 	%f5, %f1, %f4;
	add.s64 	%rd10, %rd8, %rd9;
	ld.global.f32 	%f6, [%rd10];
	add.s64 	%rd12, %rd8, %rd11;
	ld.global.f32 	%f7, [%rd12];
	add.s64 	%rd14, %rd6, %rd13;
	ld.global.f32 	%f8, [%rd14];
	add.f32 	%f9, %f7, %f8;
	add.f32 	%f10, %f6, %f9;
	add.f32 	%f11, %f5, %f10;
	cvt.f64.f32 	%fd1, %f11;
	mul.f64 	%fd2, %fd1, 0d3FD0000000000000;
	ld.global.f32 	%f12, [%rd6+4];
	cvt.f64.f32 	%fd3, %f12;
	sub.f64 	%fd4, %fd2, %fd3;
	cvt.rn.f32.f64 	%f13, %fd4;
	add.s64 	%rd15, %rd1, %rd5;
	st.global.f32 	[%rd15+4], %f13;
	add.s32 	%r60, %r60, 1;
	add.s32 	%r58, %r58, 1;
	setp.ne.s32 	%p3, %r58, 0;
	@%p3 bra 	$L__BB0_3;
$L__BB0_4:
	sub.s32 	%r56, %r3, %r10;
	setp.gt.u32 	%p4, %r56, -4;
	@%p4 bra 	$L__BB0_7;
	mul.wide.s32 	%rd19, %r6, 4;
	mul.wide.s32 	%rd21, %r7, 4;
	mul.wide.s32 	%rd23, %r8, 4;
	mul.wide.s32 	%rd25, %r9, 4;
$L__BB0_6:
	ld.param.u64 	%rd28, [_Z9laplacianPPfS_S_iiii_param_1];
	add.s32 	%r57, %r5, %r60;
	cvta.to.global.u64 	%rd16, %rd28;
	mul.wide.s32 	%rd17, %r57, 4;
	add.s64 	%rd18, %rd16, %rd17;
	ld.global.f32 	%f14, [%rd18+8];
	ld.global.f32 	%f15, [%rd18];
	add.s64 	%rd20, %rd18, %rd19;
	ld.global.f32 	%f16, [%rd20];
	add.f32 	%f17, %f15, %f16;
	add.f32 	%f18, %f14, %f17;
	add.s64 	%rd22, %rd20, %rd21;
	ld.global.f32 	%f19, [%rd22];
	add.s64 	%rd24, %rd20, %rd23;
	ld.global.f32 	%f20, [%rd24];
	add.s64 	%rd26, %rd18, %rd25;
	ld.global.f32 	%f21, [%rd26];
	add.f32 	%f22, %f20, %f21;
	add.f32 	%f23, %f19, %f22;
	add.f32 	%f24, %f18, %f23;
	cvt.f64.f32 	%fd5, %f24;
	mul.f64 	%fd6, %fd5, 0d3FD0000000000000;
	ld.global.f32 	%f25, [%rd18+4];
	cvt.f64.f32 	%fd7, %f25;
	sub.f64 	%fd8, %fd6, %fd7;
	cvt.rn.f32.f64 	%f26, %fd8;
	add.s64 	%rd27, %rd1, %rd17;
	st.global.f32 	[%rd27+4], %f26;
	ld.global.f32 	%f27, [%rd18+12];
	ld.global.f32 	%f28, [%rd18+4];
	ld.global.f32 	%f29, [%rd20+4];
	add.f32 	%f30, %f28, %f29;
	add.f32 	%f31, %f27, %f30;
	ld.global.f32 	%f32, [%rd22+4];
	ld.global.f32 	%f33, [%rd24+4];
	ld.global.f32 	%f34, [%rd26+4];
	add.f32 	%f35, %f33, %f34;
	add.f32 	%f36, %f32, %f35;
	add.f32 	%f37, %f31, %f36;
	cvt.f64.f32 	%fd9, %f37;
	mul.f64 	%fd10, %fd9, 0d3FD0000000000000;
	ld.global.f32 	%f38, [%rd18+8];
	cvt.f64.f32 	%fd11, %f38;
	sub.f64 	%fd12, %fd10, %fd11;
	cvt.rn.f32.f64 	%f39, %fd12;
	st.global.f32 	[%rd27+8], %f39;
	ld.global.f32 	%f40, [%rd18+16];
	ld.global.f32 	%f41, [%rd18+8];
	ld.global.f32 	%f42, [%rd20+8];
	add.f32 	%f43, %f41, %f42;
	add.f32 	%f44, %f40, %f43;
	ld.global.f32 	%f45, [%rd22+8];
	ld.global.f32 	%f46, [%rd24+8];
	ld.global.f32 	%f47, [%rd26+8];
	add.f32 	%f48, %f46, %f47;
	add.f32 	%f49, %f45, %f48;
	add.f32 	%f50, %f44, %f49;
	cvt.f64.f32 	%fd13, %f50;
	mul.f64 	%fd14, %fd13, 0d3FD0000000000000;
	ld.global.f32 	%f51, [%rd18+12];
	cvt.f64.f32 	%fd15, %f51;
	sub.f64 	%fd16, %fd14, %fd15;
	cvt.rn.f32.f64 	%f52, %fd16;
	st.global.f32 	[%rd27+12], %f52;
	ld.global.f32 	%f53, [%rd18+20];
	ld.global.f32 	%f54, [%rd18+12];
	ld.global.f32 	%f55, [%rd20+12];
	add.f32 	%f56, %f54, %f55;
	add.f32 	%f57, %f53, %f56;
	ld.global.f32 	%f58, [%rd22+12];
	ld.global.f32 	%f59, [%rd24+12];
	ld.global.f32 	%f60, [%rd26+12];
	add.f32 	%f61, %f59, %f60;
	add.f32 	%f62, %f58, %f61;
	add.f32 	%f63, %f57, %f62;
	cvt.f64.f32 	%fd17, %f63;
	mul.f64 	%fd18, %fd17, 0d3FD0000000000000;
	ld.global.f32 	%f64, [%rd18+16];
	cvt.f64.f32 	%fd19, %f64;
	sub.f64 	%fd20, %fd18, %fd19;
	cvt.rn.f32.f64 	%f65, %fd20;
	st.global.f32 	[%rd27+16], %f65;
	add.s32 	%r60, %r60, 4;
	setp.lt.s32 	%p5, %r60, %r4;
	@%p5 bra 	$L__BB0_6;
$L__BB0_7:
	ret;

}
	// .globl	_Z10initializePfS_iiii
.visible .entry _Z10initializePfS_iiii(
	.param .u64 .ptr .align 1 _Z10initializePfS_iiii_param_0,
	.param .u64 .ptr .align 1 _Z10initializePfS_iiii_param_1,
	.param .u32 _Z10initializePfS_iiii_param_2,
	.param .u32 _Z10initializePfS_iiii_param_3,
	.param .u32 _Z10initializePfS_iiii_param_4,
	.param .u32 _Z10initializePfS_iiii_param_5
)
{
	.reg .pred 	%p<6>;
	.reg .b32 	%r<70>;
	.reg .b64 	%rd<27>;

	ld.param.u64 	%rd3, [_Z10initializePfS_iiii_param_0];
	ld.param.u64 	%rd4, [_Z10initializePfS_iiii_param_1];
	ld.param.u32 	%r20, [_Z10initializePfS_iiii_param_2];
	ld.param.u32 	%r21, [_Z10initializePfS_iiii_param_3];
	ld.param.u32 	%r22, [_Z10initializePfS_iiii_param_4];
	ld.param.u32 	%r23, [_Z10initializePfS_iiii_param_5];
	cvta.to.global.u64 	%rd1, %rd4;
	cvta.to.global.u64 	%rd2, %rd3;
	mov.u32 	%r1, %ntid.z;
	div.u32 	%r2, %r22, %r1;
	mov.u32 	%r24, %tid.x;
	mov.u32 	%r25, %ntid.x;
	mov.u32 	%r26, %ctaid.x;
	mad.lo.s32 	%r27, %r25, %r26, %r24;
	mul.lo.s32 	%r3, %r23, %r27;
	add.s32 	%r4, %r3, %r23;
	setp.lt.s32 	%p1, %r23, 1;
	@%p1 bra 	$L__BB1_7;
	mov.u32 	%r28, %ctaid.y;
	div.u32 	%r29, %r28, %r2;
	mov.u32 	%r30, %ntid.y;
	mul.lo.s32 	%r31, %r29, %r2;
	sub.s32 	%r32, %r28, %r31;
	mov.u32 	%r33, %tid.y;
	mad.lo.s32 	%r34, %r32, %r30, %r33;
	mov.u32 	%r35, %tid.z;
	mad.lo.s32 	%r36, %r29, %r1, %r35;
	shl.b32 	%r37, %r36, 1;
	mad.lo.s32 	%r38, %r20, %r36, %r20;
	add.s32 	%r39, %r37, 2;
	add.s32 	%r40, %r38, %r39;
	add.s32 	%r41, %r34, %r39;
	mad.lo.s32 	%r42, %r20, %r41, %r20;
	shl.b32 	%r43, %r36, 2;
	shl.b32 	%r44, %r34, 1;
	add.s32 	%r45, %r43, %r44;
	mad.lo.s32 	%r46, %r40, %r21, %r45;
	add.s32 	%r47, %r46, %r42;
	add.s32 	%r5, %r47, 6;
	not.b32 	%r6, %r20;
	sub.s32 	%r48, -2, %r20;
	mul.lo.s32 	%r49, %r48, %r21;
	shl.b32 	%r50, %r20, 1;
	sub.s32 	%r51, %r49, %r50;
	add.s32 	%r7, %r51, -3;
	add.s32 	%r52, %r20, 2;
	add.s32 	%r8, %r50, 4;
	mad.lo.s32 	%r9, %r52, %r21, %r8;
	add.s32 	%r53, %r3, 1;
	max.s32 	%r10, %r4, %r53;
	sub.s32 	%r54, %r10, %r3;
	and.b32  	%r11, %r54, 3;
	setp.eq.s32 	%p2, %r11, 0;
	mov.u32 	%r68, %r3;
	@%p2 bra 	$L__BB1_4;
	neg.s32 	%r66, %r11;
	mul.wide.s32 	%rd7, %r6, 4;
	mul.wide.s32 	%rd9, %r7, 4;
	mul.wide.s32 	%rd13, %r8, 4;
	mov.u32 	%r68, %r3;
$L__BB1_3:
	.pragma "nounroll";
	add.s32 	%r55, %r5, %r68;
	mul.wide.s32 	%rd5, %r55, 4;
	add.s64 	%rd6, %rd2, %rd5;
	mov.b32 	%r56, 1036831949;
	st.global.u32 	[%rd6], %r56;
	add.s64 	%rd8, %rd6, %rd7;
	st.global.u32 	[%rd8], %r56;
	add.s64 	%rd10, %rd6, %rd9;
	st.global.u32 	[%rd10], %r56;
	add.s32 	%r57, %r55, %r9;
	st.global.u32 	[%rd6+4], %r56;
	add.s32 	%r58, %r57, 1;
	mul.wide.s32 	%rd11, %r58, 4;
	add.s64 	%rd12, %rd2, %rd11;
	st.global.u32 	[%rd12], %r56;
	add.s64 	%rd14, %rd8, %rd13;
	st.global.u32 	[%rd14], %r56;
	st.global.u32 	[%rd6+8], %r56;
	add.s64 	%rd15, %rd1, %rd5;
	mov.b32 	%r59, 1066192077;
	st.global.u32 	[%rd15+4], %r59;
	add.s32 	%r68, %r68, 1;
	add.s32 	%r66, %r66, 1;
	setp.ne.s32 	%p3, %r66, 0;
	@%p3 bra 	$L__BB1_3;
$L__BB1_4:
	sub.s32 	%r60, %r3, %r10;
	setp.gt.u32 	%p4, %r60, -4;
	@%p4 bra 	$L__BB1_7;
	mul.wide.s32 	%rd18, %r6, 4;
	mul.wide.s32 	%rd20, %r7, 4;
	mul.wide.s32 	%rd24, %r8, 4;
$L__BB1_6:
	add.s32 	%r61, %r5, %r68;
	mul.wide.s32 	%rd16, %r61, 4;
	add.s64 	%rd17, %rd2, %rd16;
	mov.b32 	%r62, 1036831949;
	st.global.u32 	[%rd17], %r62;
	add.s64 	%rd19, %rd17, %rd18;
	st.global.u32 	[%rd19], %r62;
	add.s64 	%rd21, %rd17, %rd20;
	st.global.u32 	[%rd21], %r62;
	add.s32 	%r63, %r61, %r9;
	st.global.u32 	[%rd17+4], %r62;
	add.s32 	%r64, %r63, 1;
	mul.wide.s32 	%rd22, %r64, 4;
	add.s64 	%rd23, %rd2, %rd22;
	st.global.u32 	[%rd23], %r62;
	add.s64 	%rd25, %rd19, %rd24;
	st.global.u32 	[%rd25], %r62;
	st.global.u32 	[%rd17+8], %r62;
	add.s64 	%rd26, %rd1, %rd16;
	mov.b32 	%r65, 1066192077;
	st.global.u32 	[%rd26+4], %r65;
	st.global.u32 	[%rd17+4], %r62;
	st.global.u32 	[%rd19+4], %r62;
	st.global.u32 	[%rd21+4], %r62;
	st.global.u32 	[%rd17+8], %r62;
	st.global.u32 	[%rd23+4], %r62;
	st.global.u32 	[%rd25+4], %r62;
	st.global.u32 	[%rd17+12], %r62;
	st.global.u32 	[%rd26+8], %r65;
	st.global.u32 	[%rd17+8], %r62;
	st.global.u32 	[%rd19+8], %r62;
	st.global.u32 	[%rd21+8], %r62;
	st.global.u32 	[%rd17+12], %r62;
	st.global.u32 	[%rd23+8], %r62;
	st.global.u32 	[%rd25+8], %r62;
	st.global.u32 	[%rd17+16], %r62;
	st.global.u32 	[%rd26+12], %r65;
	st.global.u32 	[%rd17+12], %r62;
	st.global.u32 	[%rd19+12], %r62;
	st.global.u32 	[%rd21+12], %r62;
	st.global.u32 	[%rd17+16], %r62;
	st.global.u32 	[%rd23+12], %r62;
	st.global.u32 	[%rd25+12], %r62;
	st.global.u32 	[%rd17+20], %r62;
	st.global.u32 	[%rd26+16], %r65;
	add.s32 	%r68, %r68, 4;
	setp.lt.s32 	%p5, %r68, %r4;
	@%p5 bra 	$L__BB1_6;
$L__BB1_7:
	ret;

}


// ===== COMPILED SASS (sm_100) =====

	.target	sm_100

	.elftype	@"ET_EXEC"


//--------------------- .note.nv.tkinfo           --------------------------
	.section	.note.nv.tkinfo,"",@"SHT_NOTE"
	.sectionflags	@"SHF_NOTE_NV_TKINFO"
	.tkinfo
        /*0018*/ 	.word	0x00000002
        /*0030*/ 	.string	""
        /*0030*/ 	.string	"ptxas"
        /*0030*/ 	.string	"Cuda compilation tools, release 13.0, V13.0.88"
        /*0030*/ 	.string	"Build cuda_13.0.r13.0/compiler.36424714_0"
        /*0030*/ 	.string	"-arch sm_100 -m 64 "



//--------------------- .note.nv.cuinfo           --------------------------
	.section	.note.nv.cuinfo,"",@"SHT_NOTE"
	.sectionflags	@"SHF_NOTE_NV_CUINFO"
        /*0018*/ 	.short	0x0002
        /*001a*/ 	.short	0x0064
        /*001c*/ 	.short	0x0082
	.zero		2


//--------------------- .nv.info                  --------------------------
	.section	.nv.info,"",@"SHT_CUDA_INFO"
	.align	4


	//----- nvinfo : EIATTR_REGCOUNT
	.align		4
        /*0000*/ 	.byte	0x04, 0x2f
        /*0002*/ 	.short	(.L_1 - .L_0)
	.align		4
.L_0:
        /*0004*/ 	.word	index@(_Z9laplacianPPfS_S_iiii)
        /*0008*/ 	.word	0x00000020


	//----- nvinfo : EIATTR_FRAME_SIZE
	.align		4
.L_1:
        /*000c*/ 	.byte	0x04, 0x11
        /*000e*/ 	.short	(.L_3 - .L_2)
	.align		4
.L_2:
        /*0010*/ 	.word	index@(_Z9laplacianPPfS_S_iiii)
        /*0014*/ 	.word	0x00000000


	//----- nvinfo : EIATTR_REGCOUNT
	.align		4
.L_3:
        /*0018*/ 	.byte	0x04, 0x2f
        /*001a*/ 	.short	(.L_5 - .L_4)
	.align		4
.L_4:
        /*001c*/ 	.word	index@(_Z10initializePfS_iiii)
        /*0020*/ 	.word	0x00000020


	//----- nvinfo : EIATTR_FRAME_SIZE
	.align		4
.L_5:
        /*0024*/ 	.byte	0x04, 0x11
        /*0026*/ 	.short	(.L_7 - .L_6)
	.align		4
.L_6:
        /*0028*/ 	.word	index@(_Z10initializePfS_iiii)
        /*002c*/ 	.word	0x00000000


	//----- nvinfo : EIATTR_MIN_STACK_SIZE
	.align		4
.L_7:
        /*0030*/ 	.byte	0x04, 0x12
        /*0032*/ 	.short	(.L_9 - .L_8)
	.align		4
.L_8:
        /*0034*/ 	.word	index@(_Z10initializePfS_iiii)
        /*0038*/ 	.word	0x00000000


	//----- nvinfo : EIATTR_MIN_STACK_SIZE
	.align		4
.L_9:
        /*003c*/ 	.byte	0x04, 0x12
        /*003e*/ 	.short	(.L_11 - .L_10)
	.align		4
.L_10:
        /*0040*/ 	.word	index@(_Z9laplacianPPfS_S_iiii)
        /*0044*/ 	.word	0x00000000
.L_11:


//--------------------- .nv.compat                --------------------------
	.section	.nv.compat,"",@"SHT_CUDA_COMPAT_INFO"
	.align	4
        /*0000*/ 	.byte	0x02, 0x09, 0x00, 0x00, 0x02, 0x02, 0x01, 0x00, 0x02, 0x05, 0x05, 0x00, 0x03, 0x07, 0x01, 0x01
        /*0010*/ 	.byte	0x02, 0x03, 0x00, 0x00, 0x02, 0x06, 0x01, 0x00, 0x04, 0x0b, 0x08, 0x00, 0x01, 0x00, 0x00, 0x00
        /*0020*/ 	.byte	0x00, 0x00, 0x00, 0x00


//--------------------- .nv.info._Z10initializePfS_iiii --------------------------
	.section	.nv.info._Z10initializePfS_iiii,"",@"SHT_CUDA_INFO"
	.sectionflags	@""
	.align	4


	//----- nvinfo : EIATTR_CUDA_API_VERSION
	.align		4
        /*0000*/ 	.byte	0x04, 0x37
        /*0002*/ 	.short	(.L_13 - .L_12)
.L_12:
        /*0004*/ 	.word	0x00000082


	//----- nvinfo : EIATTR_KPARAM_INFO
	.align		4
.L_13:
        /*0008*/ 	.byte	0x04, 0x17
        /*000a*/ 	.short	(.L_15 - .L_14)
.L_14:
        /*000c*/ 	.word	0x00000000
        /*0010*/ 	.short	0x0005
        /*0012*/ 	.short	0x001c
        /*0014*/ 	.byte	0x00, 0xf0, 0x11, 0x00


	//----- nvinfo : EIATTR_KPARAM_INFO
	.align		4
.L_15:
        /*0018*/ 	.byte	0x04, 0x17
        /*001a*/ 	.short	(.L_17 - .L_16)
.L_16:
        /*001c*/ 	.word	0x00000000
        /*0020*/ 	.short	0x0004
        /*0022*/ 	.short	0x0018
        /*0024*/ 	.byte	0x00, 0xf0, 0x11, 0x00


	//----- nvinfo : EIATTR_KPARAM_INFO
	.align		4
.L_17:
        /*0028*/ 	.byte	0x04, 0x17
        /*002a*/ 	.short	(.L_19 - .L_18)
.L_18:
        /*002c*/ 	.word	0x00000000
        /*0030*/ 	.short	0x0003
        /*0032*/ 	.short	0x0014
        /*0034*/ 	.byte	0x00, 0xf0, 0x11, 0x00


	//----- nvinfo : EIATTR_KPARAM_INFO
	.align		4
.L_19:
        /*0038*/ 	.byte	0x04, 0x17
        /*003a*/ 	.short	(.L_21 - .L_20)
.L_20:
        /*003c*/ 	.word	0x00000000
        /*0040*/ 	.short	0x0002
        /*0042*/ 	.short	0x0010
        /*0044*/ 	.byte	0x00, 0xf0, 0x11, 0x00


	//----- nvinfo : EIATTR_KPARAM_INFO
	.align		4
.L_21:
        /*0048*/ 	.byte	0x04, 0x17
        /*004a*/ 	.short	(.L_23 - .L_22)
.L_22:
        /*004c*/ 	.word	0x00000000
        /*0050*/ 	.short	0x0001
        /*0052*/ 	.short	0x0008
        /*0054*/ 	.byte	0x00, 0xf5, 0x21, 0x00


	//----- nvinfo : EIATTR_KPARAM_INFO
	.align		4
.L_23:
        /*0058*/ 	.byte	0x04, 0x17
        /*005a*/ 	.short	(.L_25 - .L_24)
.L_24:
        /*005c*/ 	.word	0x00000000
        /*0060*/ 	.short	0x0000
        /*0062*/ 	.short	0x0000
        /*0064*/ 	.byte	0x00, 0xf5, 0x21, 0x00


	//----- nvinfo : EIATTR_SPARSE_MMA_MASK
	.align		4
.L_25:
        /*0068*/ 	.byte	0x03, 0x50
        /*006a*/ 	.short	0x0000


	//----- nvinfo : EIATTR_MAXREG_COUNT
	.align		4
        /*006c*/ 	.byte	0x03, 0x1b
        /*006e*/ 	.short	0x00ff


	//----- nvinfo : EIATTR_MERCURY_ISA_VERSION
	.align		4
        /*0070*/ 	.byte	0x03, 0x5f
        /*0072*/ 	.short	0x0101


	//----- nvinfo : EIATTR_VRC_CTA_INIT_COUNT
	.align		4
        /*0074*/ 	.byte	0x02, 0x4a
	.zero		1
	.zero		1


	//----- nvinfo : EIATTR_EXIT_INSTR_OFFSETS
	.align		4
        /*0078*/ 	.byte	0x04, 0x1c
        /*007a*/ 	.short	(.L_27 - .L_26)


	//   ....[0]....
.L_26:
        /*007c*/ 	.word	0x000001a0


	//   ....[1]....
        /*0080*/ 	.word	0x000006b0


	//   ....[2]....
        /*0084*/ 	.word	0x000009b0


	//----- nvinfo : EIATTR_CRS_STACK_SIZE
	.align		4
.L_27:
        /*0088*/ 	.byte	0x04, 0x1e
        /*008a*/ 	.short	(.L_29 - .L_28)
.L_28:
        /*008c*/ 	.word	0x00000000


	//----- nvinfo : EIATTR_CBANK_PARAM_SIZE
	.align		4
.L_29:
        /*0090*/ 	.byte	0x03, 0x19
        /*0092*/ 	.short	0x0020


	//----- nvinfo : EIATTR_PARAM_CBANK
	.align		4
        /*0094*/ 	.byte	0x04, 0x0a
        /*0096*/ 	.short	(.L_31 - .L_30)
	.align		4
.L_30:
        /*0098*/ 	.word	index@(.nv.constant0._Z10initializePfS_iiii)
        /*009c*/ 	.short	0x0380
        /*009e*/ 	.short	0x0020


	//----- nvinfo : EIATTR_SW_WAR
	.align		4
.L_31:
        /*00a0*/ 	.byte	0x04, 0x36
        /*00a2*/ 	.short	(.L_33 - .L_32)
.L_32:
        /*00a4*/ 	.word	0x00000008
.L_33:


//--------------------- .nv.info._Z9laplacianPPfS_S_iiii --------------------------
	.section	.nv.info._Z9laplacianPPfS_S_iiii,"",@"SHT_CUDA_INFO"
	.sectionflags	@""
	.align	4


	//----- nvinfo : EIATTR_CUDA_API_VERSION
	.align		4
        /*0000*/ 	.byte	0x04, 0x37
        /*0002*/ 	.short	(.L_35 - .L_34)
.L_34:
        /*0004*/ 	.word	0x00000082


	//----- nvinfo : EIATTR_KPARAM_INFO
	.align		4
.L_35:
        /*0008*/ 	.byte	0x04, 0x17
        /*000a*/ 	.short	(.L_37 - .L_36)
.L_36:
        /*000c*/ 	.word	0x00000000
        /*0010*/ 	.short	0x0006
        /*0012*/ 	.short	0x0024
        /*0014*/ 	.byte	0x00, 0xf0, 0x11, 0x00


	//----- nvinfo : EIATTR_KPARAM_INFO
	.align		4
.L_37:
        /*0018*/ 	.byte	0x04, 0x17
        /*001a*/ 	.short	(.L_39 - .L_38)
.L_38:
        /*001c*/ 	.word	0x00000000
        /*0020*/ 	.short	0x0005
        /*0022*/ 	.short	0x0020
        /*0024*/ 	.byte	0x00, 0xf0, 0x11, 0x00


	//----- nvinfo : EIATTR_KPARAM_INFO
	.align		4
.L_39:
        /*0028*/ 	.byte	0x04, 0x17
        /*002a*/ 	.short	(.L_41 - .L_40)
.L_40:
        /*002c*/ 	.word	0x00000000
        /*0030*/ 	.short	0x0004
        /*0032*/ 	.short	0x001c
        /*0034*/ 	.byte	0x00, 0xf0, 0x11, 0x00


	//----- nvinfo : EIATTR_KPARAM_INFO
	.align		4
.L_41:
        /*0038*/ 	.byte	0x04, 0x17
        /*003a*/ 	.short	(.L_43 - .L_42)
.L_42:
        /*003c*/ 	.word	0x00000000
        /*0040*/ 	.short	0x0003
        /*0042*/ 	.short	0x0018
        /*0044*/ 	.byte	0x00, 0xf0, 0x11, 0x00


	//----- nvinfo : EIATTR_KPARAM_INFO
	.align		4
.L_43:
        /*0048*/ 	.byte	0x04, 0x17
        /*004a*/ 	.short	(.L_45 - .L_44)
.L_44:
        /*004c*/ 	.word	0x00000000
        /*0050*/ 	.short	0x0002
        /*0052*/ 	.short	0x0010
        /*0054*/ 	.byte	0x00, 0xf5, 0x21, 0x00


	//----- nvinfo : EIATTR_KPARAM_INFO
	.align		4
.L_45:
        /*0058*/ 	.byte	0x04, 0x17
        /*005a*/ 	.short	(.L_47 - .L_46)
.L_46:
        /*005c*/ 	.word	0x00000000
        /*0060*/ 	.short	0x0001
        /*0062*/ 	.short	0x0008
        /*0064*/ 	.byte	0x00, 0xf5, 0x21, 0x00


	//----- nvinfo : EIATTR_KPARAM_INFO
	.align		4
.L_47:
        /*0068*/ 	.byte	0x04, 0x17
        /*006a*/ 	.short	(.L_49 - .L_48)
.L_48:
        /*006c*/ 	.word	0x00000000
        /*0070*/ 	.short	0x0000
        /*0072*/ 	.short	0x0000
        /*0074*/ 	.byte	0x00, 0xf5, 0x21, 0x00


	//----- nvinfo : EIATTR_SPARSE_MMA_MASK
	.align		4
.L_49:
        /*0078*/ 	.byte	0x03, 0x50
        /*007a*/ 	.short	0x0000


	//----- nvinfo : EIATTR_MAXREG_COUNT
	.align		4
        /*007c*/ 	.byte	0x03, 0x1b
        /*007e*/ 	.short	0x00ff


	//----- nvinfo : EIATTR_MERCURY_ISA_VERSION
	.align		4
        /*0080*/ 	.byte	0x03, 0x5f
        /*0082*/ 	.short	0x0101


	//----- nvinfo : EIATTR_VRC_CTA_INIT_COUNT
	.align		4
        /*0084*/ 	.byte	0x02, 0x4a
	.zero		1
	.zero		1


	//----- nvinfo : EIATTR_EXIT_INSTR_OFFSETS
	.align		4
        /*0088*/ 	.byte	0x04, 0x1c
        /*008a*/ 	.short	(.L_51 - .L_50)


	//   ....[0]....
.L_50:
        /*008c*/ 	.word	0x000001a0


	//   ....[1]....
        /*0090*/ 	.word	0x00000710


	//   ....[2]....
        /*0094*/ 	.word	0x00000c20


	//----- nvinfo : EIATTR_CRS_STACK_SIZE
	.align		4
.L_51:
        /*0098*/ 	.byte	0x04, 0x1e
        /*009a*/ 	.short	(.L_53 - .L_52)
.L_52:
        /*009c*/ 	.word	0x00000000


	//----- nvinfo : EIATTR_CBANK_PARAM_SIZE
	.align		4
.L_53:
        /*00a0*/ 	.byte	0x03, 0x19
        /*00a2*/ 	.short	0x0028


	//----- nvinfo : EIATTR_PARAM_CBANK
	.align		4
        /*00a4*/ 	.byte	0x04, 0x0a
        /*00a6*/ 	.short	(.L_55 - .L_54)
	.align		4
.L_54:
        /*00a8*/ 	.word	index@(.nv.constant0._Z9laplacianPPfS_S_iiii)
        /*00ac*/ 	.short	0x0380
        /*00ae*/ 	.short	0x0028


	//----- nvinfo : EIATTR_SW_WAR
	.align		4
.L_55:
        /*00b0*/ 	.byte	0x04, 0x36
        /*00b2*/ 	.short	(.L_57 - .L_56)
.L_56:
        /*00b4*/ 	.word	0x00000008
.L_57:


//--------------------- .nv.callgraph             --------------------------
	.section	.nv.callgraph,"",@"SHT_CUDA_CALLGRAPH"
	.align	4
	.sectionentsize	8
	.align		4
        /*0000*/ 	.word	0x00000000
	.align		4
        /*0004*/ 	.word	0xffffffff
	.align		4
        /*0008*/ 	.word	0x00000000
	.align		4
        /*000c*/ 	.word	0xfffffffe
	.align		4
        /*0010*/ 	.word	0x00000000
	.align		4
        /*0014*/ 	.word	0xfffffffd
	.align		4
        /*0018*/ 	.word	0x00000000
	.align		4
        /*001c*/ 	.word	0xfffffffc


//--------------------- .text._Z10initializePfS_iiii --------------------------
	.section	.text._Z10initializePfS_iiii,"ax",@progbits
	.align	128
        .global         _Z10initializePfS_iiii
        .type           _Z10initializePfS_iiii,@function
        .size           _Z10initializePfS_iiii,(.L_x_10 - _Z10initializePfS_iiii)
        .other          _Z10initializePfS_iiii,@"STO_CUDA_ENTRY STV_DEFAULT"
_Z10initializePfS_iiii:
.text._Z10initializePfS_iiii:
[----:B------:R-:W-:Y:S01]  /*0000*/  LDC R1, c[0x0][0x37c] ;  /* 0x0000df00ff017b82 */ /* 0x000fe20000000800 */
[----:B------:R-:W0:Y:S07]  /*0010*/  LDCU UR4, c[0x0][0x368] ;  /* 0x00006d00ff0477ac */ /* 0x000e2e0008000800 */
[----:B------:R-:W1:Y:S01]  /*0020*/  LDC.64 R2, c[0x0][0x398] ;  /* 0x0000e600ff027b82 */ /* 0x000e620000000a00 */
[----:B------:R-:W2:Y:S01]  /*0030*/  LDCU UR5, c[0x0][0x360] ;  /* 0x00006c00ff0577ac */ /* 0x000ea20008000800 */
[----:B0-----:R-:W0:Y:S01]  /*0040*/  I2F.U32.RP R0, UR4 ;  /* 0x0000000400007d06 */ /* 0x001e220008209000 */
[----:B------:R-:W-:-:S02]  /*0050*/  ISETP.NE.U32.AND P2, PT, RZ, UR4, PT ;  /* 0x00000004ff007c0c */ /* 0x000fc4000bf45070 */
[----:B-1----:R-:W-:-:S05]  /*0060*/  ISETP.GE.AND P3, PT, R3, 0x1, PT ;  /* 0x000000010300780c */ /* 0x002fca0003f66270 */
[----:B0-----:R-:W0:Y:S02]  /*0070*/  MUFU.RCP R0, R0 ;  /* 0x0000000000007308 */ /* 0x001e240000001000 */
[----:B0-----:R-:W-:Y:S02]  /*0080*/  IADD3 R4, PT, PT, R0, 0xffffffe, RZ ;  /* 0x0ffffffe00047810 */ /* 0x001fe40007ffe0ff */
[----:B------:R-:W2:Y:S04]  /*0090*/  S2R R0, SR_TID.X ;  /* 0x0000000000007919 */ /* 0x000ea80000002100 */
[----:B------:R0:W1:Y:S02]  /*00a0*/  F2I.FTZ.U32.TRUNC.NTZ R5, R4 ;  /* 0x0000000400057305 */ /* 0x000064000021f000 */
[----:B0-----:R-:W-:-:S02]  /*00b0*/  HFMA2 R4, -RZ, RZ, 0, 0 ;  /* 0x00000000ff047431 */ /* 0x001fc400000001ff */
[----:B-1----:R-:W-:-:S04]  /*00c0*/  IMAD.MOV R7, RZ, RZ, -R5 ;  /* 0x000000ffff077224 */ /* 0x002fc800078e0a05 */
[----:B------:R-:W-:-:S04]  /*00d0*/  IMAD R7, R7, UR4, RZ ;  /* 0x0000000407077c24 */ /* 0x000fc8000f8e02ff */
[----:B------:R-:W-:-:S06]  /*00e0*/  IMAD.HI.U32 R5, R5, R7, R4 ;  /* 0x0000000705057227 */ /* 0x000fcc00078e0004 */
[----:B------:R-:W-:-:S04]  /*00f0*/  IMAD.HI.U32 R6, R5, R2, RZ ;  /* 0x0000000205067227 */ /* 0x000fc800078e00ff */
[----:B------:R-:W-:-:S04]  /*0100*/  IMAD.MOV R5, RZ, RZ, -R6 ;  /* 0x000000ffff057224 */ /* 0x000fc800078e0a06 */
[----:B------:R-:W-:Y:S02]  /*0110*/  IMAD R2, R5, UR4, R2 ;  /* 0x0000000405027c24 */ /* 0x000fe4000f8e0202 */
[----:B------:R-:W2:Y:S03]  /*0120*/  S2R R5, SR_CTAID.X ;  /* 0x0000000000057919 */ /* 0x000ea60000002500 */
[----:B------:R-:W-:-:S13]  /*0130*/  ISETP.GE.U32.AND P0, PT, R2, UR4, PT ;  /* 0x0000000402007c0c */ /* 0x000fda000bf06070 */
[----:B------:R-:W-:Y:S01]  /*0140*/  @P0 IADD3 R2, PT, PT, R2, -UR4, RZ ;  /* 0x8000000402020c10 */ /* 0x000fe2000fffe0ff */
[----:B------:R-:W-:-:S03]  /*0150*/  @P0 VIADD R6, R6, 0x1 ;  /* 0x0000000106060836 */ /* 0x000fc60000000000 */
[----:B------:R-:W-:Y:S01]  /*0160*/  ISETP.GE.U32.AND P1, PT, R2, UR4, PT ;  /* 0x0000000402007c0c */ /* 0x000fe2000bf26070 */
[----:B--2---:R-:W-:-:S12]  /*0170*/  IMAD R0, R5, UR5, R0 ;  /* 0x0000000505007c24 */ /* 0x004fd8000f8e0200 */
[----:B------:R-:W-:Y:S02]  /*0180*/  @P1 IADD3 R6, PT, PT, R6, 0x1, RZ ;  /* 0x0000000106061810 */ /* 0x000fe40007ffe0ff */
[----:B------:R-:W-:Y:S01]  /*0190*/  @!P2 LOP3.LUT R6, RZ, UR4, RZ, 0x33, !PT ;  /* 0x00000004ff06ac12 */ /* 0x000fe2000f8e33ff */
[----:B------:R-:W-:Y:S06]  /*01a0*/  @!P3 EXIT ;  /* 0x000000000000b94d */ /* 0x000fec0003800000 */
[----:B------:R-:W0:Y:S01]  /*01b0*/  I2F.U32.RP R2, R6 ;  /* 0x0000000600027306 */ /* 0x000e220000209000 */
[----:B------:R-:W1:Y:S01]  /*01c0*/  S2UR UR5, SR_CTAID.Y ;  /* 0x00000000000579c3 */ /* 0x000e620000002600 */
[----:B------:R-:W-:Y:S01]  /*01d0*/  IADD3 R7, PT, PT, RZ, -R6, RZ ;  /* 0x80000006ff077210 */ /* 0x000fe20007ffe0ff */
[----:B------:R-:W2:Y:S01]  /*01e0*/  S2R R9, SR_TID.Y ;  /* 0x0000000000097919 */ /* 0x000ea20000002200 */
[----:B------:R-:W-:Y:S01]  /*01f0*/  ISETP.NE.U32.AND P2, PT, R6, RZ, PT ;  /* 0x000000ff0600720c */ /* 0x000fe20003f45070 */
[----:B------:R-:W2:Y:S01]  /*0200*/  LDCU UR6, c[0x0][0x364] ;  /* 0x00006c80ff0677ac */ /* 0x000ea20008000800 */
[-C--:B------:R-:W-:Y:S01]  /*0210*/  IMAD R17, R0, R3.reuse, RZ ;  /* 0x0000000300117224 */ /* 0x080fe200078e02ff */
[----:B------:R-:W-:Y:S04]  /*0220*/  BSSY.RECONVERGENT B0, `(.L_x_0) ;  /* 0x0000048000007945 */ /* 0x000fe80003800200 */
[----:B------:R-:W-:Y:S01]  /*0230*/  IADD3 R0, PT, PT, R17, R3, RZ ;  /* 0x0000000311007210 */ /* 0x000fe20007ffe0ff */
[----:B0-----:R-:W0:Y:S02]  /*0240*/  MUFU.RCP R2, R2 ;  /* 0x0000000200027308 */ /* 0x001e240000001000 */
[----:B0-----:R-:W-:-:S02]  /*0250*/  VIADD R4, R2, 0xffffffe ;  /* 0x0ffffffe02047836 */ /* 0x001fc40000000000 */
[----:B------:R-:W0:Y:S04]  /*0260*/  S2R R2, SR_TID.Z ;  /* 0x0000000000027919 */ /* 0x000e280000002300 */
[----:B------:R3:W4:Y:S02]  /*0270*/  F2I.FTZ.U32.TRUNC.NTZ R5, R4 ;  /* 0x0000000400057305 */ /* 0x000724000021f000 */
[----:B---3--:R-:W-:Y:S02]  /*0280*/  IMAD.MOV.U32 R4, RZ, RZ, RZ ;  /* 0x000000ffff047224 */ /* 0x008fe400078e00ff */
[----:B----4-:R-:W-:-:S04]  /*0290*/  IMAD R7, R7, R5, RZ ;  /* 0x0000000507077224 */ /* 0x010fc800078e02ff */
[----:B------:R-:W-:-:S06]  /*02a0*/  IMAD.HI.U32 R5, R5, R7, R4 ;  /* 0x0000000705057227 */ /* 0x000fcc00078e0004 */
[----:B-1----:R-:W-:-:S05]  /*02b0*/  IMAD.HI.U32 R7, R5, UR5, RZ ;  /* 0x0000000505077c27 */ /* 0x002fca000f8e00ff */
[----:B------:R-:W-:-:S05]  /*02c0*/  IADD3 R5, PT, PT, -R7, RZ, RZ ;  /* 0x000000ff07057210 */ /* 0x000fca0007ffe1ff */
[----:B------:R-:W-:-:S05]  /*02d0*/  IMAD R5, R6, R5, UR5 ;  /* 0x0000000506057e24 */ /* 0x000fca000f8e0205 */
[----:B------:R-:W-:-:S13]  /*02e0*/  ISETP.GE.U32.AND P0, PT, R5, R6, PT ;  /* 0x000000060500720c */ /* 0x000fda0003f06070 */
[----:B------:R-:W-:Y:S01]  /*02f0*/  @P0 IADD3 R5, PT, PT, -R6, R5, RZ ;  /* 0x0000000506050210 */ /* 0x000fe20007ffe1ff */
[----:B------:R-:W-:-:S03]  /*0300*/  @P0 VIADD R7, R7, 0x1 ;  /* 0x0000000107070836 */ /* 0x000fc60000000000 */
[----:B------:R-:W-:Y:S02]  /*0310*/  ISETP.GE.U32.AND P1, PT, R5, R6, PT ;  /* 0x000000060500720c */ /* 0x000fe40003f26070 */
[----:B------:R-:W1:Y:S11]  /*0320*/  LDC.64 R4, c[0x0][0x390] ;  /* 0x0000e400ff047b82 */ /* 0x000e760000000a00 */
[----:B------:R-:W-:-:S02]  /*0330*/  @P1 IADD3 R7, PT, PT, R7, 0x1, RZ ;  /* 0x0000000107071810 */ /* 0x000fc40007ffe0ff */
[----:B------:R-:W-:-:S04]  /*0340*/  @!P2 LOP3.LUT R7, RZ, R6, RZ, 0x33, !PT ;  /* 0x00000006ff07a212 */ /* 0x000fc800078e33ff */
[C---:B------:R-:W-:Y:S01]  /*0350*/  IADD3 R11, PT, PT, -R7.reuse, RZ, RZ ;  /* 0x000000ff070b7210 */ /* 0x040fe20007ffe1ff */
[----:B0-----:R-:W-:-:S04]  /*0360*/  IMAD R7, R7, UR4, R2 ;  /* 0x0000000407077c24 */ /* 0x001fc8000f8e0202 */
[----:B------:R-:W-:Y:S01]  /*0370*/  IMAD R6, R6, R11, UR5 ;  /* 0x0000000506067e24 */ /* 0x000fe2000f8e020b */
[----:B------:R-:W0:Y:S01]  /*0380*/  LDCU.64 UR4, c[0x0][0x358] ;  /* 0x00006b00ff0477ac */ /* 0x000e220008000a00 */
[CC--:B-1----:R-:W-:Y:S01]  /*0390*/  IMAD R2, R7.reuse, R4.reuse, R4 ;  /* 0x0000000407027224 */ /* 0x0c2fe200078e0204 */
[----:B------:R-:W-:Y:S01]  /*03a0*/  IADD3 R8, PT, PT, -R4, -0x2, RZ ;  /* 0xfffffffe04087810 */ /* 0x000fe20007ffe1ff */
[----:B--2---:R-:W-:Y:S01]  /*03b0*/  IMAD R6, R6, UR6, R9 ;  /* 0x0000000606067c24 */ /* 0x004fe2000f8e0209 */
[C---:B------:R-:W-:Y:S02]  /*03c0*/  LEA R9, R7.reuse, 0x2, 0x1 ;  /* 0x0000000207097811 */ /* 0x040fe400078e08ff */
[----:B------:R-:W-:Y:S01]  /*03d0*/  LOP3.LUT R13, RZ, R4, RZ, 0x33, !PT ;  /* 0x00000004ff0d7212 */ /* 0x000fe200078e33ff */
[----:B------:R-:W-:Y:S01]  /*03e0*/  IMAD R7, R7, 0x2, R6 ;  /* 0x0000000207077824 */ /* 0x000fe200078e0206 */
[-C--:B------:R-:W-:Y:S02]  /*03f0*/  IADD3 R2, PT, PT, R2, R9.reuse, RZ ;  /* 0x0000000902027210 */ /* 0x080fe40007ffe0ff */
[----:B------:R-:W-:Y:S01]  /*0400*/  IADD3 R9, PT, PT, R6, R9, RZ ;  /* 0x0000000906097210 */ /* 0x000fe20007ffe0ff */
[----:B------:R-:W-:Y:S01]  /*0410*/  IMAD.SHL.U32 R3, R7, 0x2, RZ ;  /* 0x0000000207037824 */ /* 0x000fe200078e00ff */
[----:B------:R-:W-:Y:S01]  /*0420*/  VIADDMNMX R6, R17, 0x1, R0, !PT ;  /* 0x0000000111067846 */ /* 0x000fe20007800100 */
[----:B------:R-:W-:-:S02]  /*0430*/  VIADD R7, R4, 0x2 ;  /* 0x0000000204077836 */ /* 0x000fc40000000000 */
[-C--:B------:R-:W-:Y:S01]  /*0440*/  IMAD R2, R2, R5.reuse, R3 ;  /* 0x0000000502027224 */ /* 0x080fe200078e0203 */
[----:B------:R-:W-:Y:S01]  /*0450*/  IADD3 R10, PT, PT, -R17, R6, RZ ;  /* 0x00000006110a7210 */ /* 0x000fe20007ffe1ff */
[----:B------:R-:W-:Y:S01]  /*0460*/  IMAD R9, R9, R4, R4 ;  /* 0x0000000409097224 */ /* 0x000fe200078e0204 */
[----:B------:R-:W-:Y:S02]  /*0470*/  SHF.L.U32 R3, R4, 0x1, RZ ;  /* 0x0000000104037819 */ /* 0x000fe400000006ff */
[----:B------:R-:W-:Y:S02]  /*0480*/  LOP3.LUT P0, R10, R10, 0x3, RZ, 0xc0, !PT ;  /* 0x000000030a0a7812 */ /* 0x000fe4000780c0ff */
[----:B------:R-:W-:Y:S01]  /*0490*/  IADD3 R11, PT, PT, R17, -R6, RZ ;  /* 0x80000006110b7210 */ /* 0x000fe20007ffe0ff */
[----:B------:R-:W-:Y:S01]  /*04a0*/  IMAD R8, R8, R5, -R3 ;  /* 0x0000000508087224 */ /* 0x000fe200078e0a03 */
[----:B------:R-:W-:Y:S01]  /*04b0*/  IADD3 R12, PT, PT, R2, 0x6, R9 ;  /* 0x00000006020c7810 */ /* 0x000fe20007ffe009 */
[----:B------:R-:W-:Y:S01]  /*04c0*/  VIADD R6, R3, 0x4 ;  /* 0x0000000403067836 */ /* 0x000fe20000000000 */
[----:B------:R-:W-:-:S02]  /*04d0*/  ISETP.GT.U32.AND P1, PT, R11, -0x4, PT ;  /* 0xfffffffc0b00780c */ /* 0x000fc40003f24070 */
[----:B------:R-:W-:Y:S01]  /*04e0*/  IADD3 R15, PT, PT, R8, -0x3, RZ ;  /* 0xfffffffd080f7810 */ /* 0x000fe20007ffe0ff */
[----:B------:R-:W-:-:S04]  /*04f0*/  IMAD R7, R7, R5, R6 ;  /* 0x0000000507077224 */ /* 0x000fc800078e0206 */
[----:B0-----:R-:W-:Y:S06]  /*0500*/  @!P0 BRA `(.L_x_1) ;  /* 0x0000000000648947 */ /* 0x001fec0003800000 */
[----:B------:R-:W0:Y:S01]  /*0510*/  LDC.64 R2, c[0x0][0x380] ;  /* 0x0000e000ff027b82 */ /* 0x000e220000000a00 */
[----:B------:R-:W-:-:S07]  /*0520*/  IADD3 R14, PT, PT, -R10, RZ, RZ ;  /* 0x000000ff0a0e7210 */ /* 0x000fce0007ffe1ff */
[----:B------:R-:W1:Y:S02]  /*0530*/  LDC.64 R4, c[0x0][0x388] ;  /* 0x0000e200ff047b82 */ /* 0x000e640000000a00 */
.L_x_2:
[----:B--2---:R-:W-:Y:S01]  /*0540*/  IMAD.IADD R25, R12, 0x1, R17 ;  /* 0x000000010c197824 */ /* 0x004fe200078e0211 */
[----:B------:R-:W-:Y:S01]  /*0550*/  MOV R27, 0x3dcccccd ;  /* 0x3dcccccd001b7802 */ /* 0x000fe20000000f00 */
[----:B------:R-:W-:Y:S02]  /*0560*/  HFMA2 R29, -RZ, RZ, 1.88671875, -19.203125 ;  /* 0x3f8ccccdff1d7431 */ /* 0x000fe400000001ff */
[----:B------:R-:W-:Y:S01]  /*0570*/  VIADD R14, R14, 0x1 ;  /* 0x000000010e0e7836 */ /* 0x000fe20000000000 */
[----:B------:R-:W-:Y:S01]  /*0580*/  IADD3 R17, PT, PT, R17, 0x1, RZ ;  /* 0x0000000111117810 */ /* 0x000fe20007ffe0ff */
[C---:B0-----:R-:W-:Y:S01]  /*0590*/  IMAD.WIDE R8, R25.reuse, 0x4, R2 ;  /* 0x0000000419087825 */ /* 0x041fe200078e0202 */
[C---:B------:R-:W-:Y:S02]  /*05a0*/  IADD3 R11, PT, PT, R25.reuse, 0x1, R7 ;  /* 0x00000001190b7810 */ /* 0x040fe40007ffe007 */
[----:B------:R-:W-:Y:S01]  /*05b0*/  ISETP.NE.AND P0, PT, R14, RZ, PT ;  /* 0x000000ff0e00720c */ /* 0x000fe20003f05270 */
[----:B-1----:R-:W-:Y:S01]  /*05c0*/  IMAD.WIDE R24, R25, 0x4, R4 ;  /* 0x0000000419187825 */ /* 0x002fe200078e0204 */
[----:B------:R2:W-:Y:S03]  /*05d0*/  STG.E desc[UR4][R8.64], R27 ;  /* 0x0000001b08007986 */ /* 0x0005e6000c101904 */
[----:B------:R-:W-:-:S04]  /*05e0*/  IMAD.WIDE R22, R13, 0x4, R8 ;  /* 0x000000040d167825 */ /* 0x000fc800078e0208 */
[----:B------:R-:W-:Y:S01]  /*05f0*/  IMAD.WIDE R18, R15, 0x4, R8 ;  /* 0x000000040f127825 */ /* 0x000fe200078e0208 */
[----:B------:R2:W-:Y:S03]  /*0600*/  STG.E desc[UR4][R22.64], R27 ;  /* 0x0000001b16007986 */ /* 0x0005e6000c101904 */
[----:B------:R-:W-:Y:S01]  /*0610*/  IMAD.WIDE R10, R11, 0x4, R2 ;  /* 0x000000040b0a7825 */ /* 0x000fe200078e0202 */
[----:B------:R2:W-:Y:S03]  /*0620*/  STG.E desc[UR4][R18.64], R27 ;  /* 0x0000001b12007986 */ /* 0x0005e6000c101904 */
[----:B------:R-:W-:Y:S01]  /*0630*/  IMAD.WIDE R20, R6, 0x4, R22 ;  /* 0x0000000406147825 */ /* 0x000fe200078e0216 */
[----:B------:R2:W-:Y:S04]  /*0640*/  STG.E desc[UR4][R8.64+0x4], R27 ;  /* 0x0000041b08007986 */ /* 0x0005e8000c101904 */
[----:B------:R2:W-:Y:S04]  /*0650*/  STG.E desc[UR4][R10.64], R27 ;  /* 0x0000001b0a007986 */ /* 0x0005e8000c101904 */
[----:B------:R2:W-:Y:S04]  /*0660*/  STG.E desc[UR4][R20.64], R27 ;  /* 0x0000001b14007986 */ /* 0x0005e8000c101904 */
[----:B------:R2:W-:Y:S04]  /*0670*/  STG.E desc[UR4][R8.64+0x8], R27 ;  /* 0x0000081b08007986 */ /* 0x0005e8000c101904 */
[----:B------:R2:W-:Y:S01]  /*0680*/  STG.E desc[UR4][R24.64+0x4], R29 ;  /* 0x0000041d18007986 */ /* 0x0005e2000c101904 */
[----:B------:R-:W-:Y:S05]  /*0690*/  @P0 BRA `(.L_x_2) ;  /* 0xfffffffc00a80947 */ /* 0x000fea000383ffff */
.L_x_1:
[----:B------:R-:W-:Y:S05]  /*06a0*/  BSYNC.RECONVERGENT B0 ;  /* 0x0000000000007941 */ /* 0x000fea0003800200 */
.L_x_0:
[----:B------:R-:W-:Y:S05]  /*06b0*/  @P1 EXIT ;  /* 0x000000000000194d */ /* 0x000fea0003800000 */
.L_x_3:
[----:B0-2---:R-:W0:Y:S01]  /*06c0*/  LDC.64 R8, c[0x0][0x380] ;  /* 0x0000e000ff087b82 */ /* 0x005e220000000a00 */
[----:B------:R-:W-:Y:S01]  /*06d0*/  IADD3 R19, PT, PT, R12, R17, RZ ;  /* 0x000000110c137210 */ /* 0x000fe20007ffe0ff */
[----:B------:R-:W-:Y:S01]  /*06e0*/  IMAD.MOV.U32 R23, RZ, RZ, 0x3dcccccd ;  /* 0x3dcccccdff177424 */ /* 0x000fe200078e00ff */
[----:B------:R-:W-:Y:S02]  /*06f0*/  MOV R25, 0x3f8ccccd ;  /* 0x3f8ccccd00197802 */ /* 0x000fe40000000f00 */
[----:B------:R-:W-:Y:S02]  /*0700*/  IADD3 R21, PT, PT, R19, 0x1, R7 ;  /* 0x0000000113157810 */ /* 0x000fe40007ffe007 */
[----:B------:R-:W-:Y:S01]  /*0710*/  IADD3 R17, PT, PT, R17, 0x4, RZ ;  /* 0x0000000411117810 */ /* 0x000fe20007ffe0ff */
[----:B------:R-:W1:Y:S03]  /*0720*/  LDC.64 R10, c[0x0][0x388] ;  /* 0x0000e200ff0a7b82 */ /* 0x000e660000000a00 */
[----:B------:R-:W-:Y:S01]  /*0730*/  ISETP.GE.AND P0, PT, R17, R0, PT ;  /* 0x000000001100720c */ /* 0x000fe20003f06270 */
[----:B0-----:R-:W-:-:S04]  /*0740*/  IMAD.WIDE R2, R19, 0x4, R8 ;  /* 0x0000000413027825 */ /* 0x001fc800078e0208 */
[----:B------:R-:W-:Y:S01]  /*0750*/  IMAD.WIDE R8, R21, 0x4, R8 ;  /* 0x0000000415087825 */ /* 0x000fe200078e0208 */
[----:B------:R0:W-:Y:S03]  /*0760*/  STG.E desc[UR4][R2.64], R23 ;  /* 0x0000001702007986 */ /* 0x0001e6000c101904 */
[----:B------:R-:W-:-:S04]  /*0770*/  IMAD.WIDE R4, R13, 0x4, R2 ;  /* 0x000000040d047825 */ /* 0x000fc800078e0202 */
[----:B-1----:R-:W-:Y:S01]  /*0780*/  IMAD.WIDE R10, R19, 0x4, R10 ;  /* 0x00000004130a7825 */ /* 0x002fe200078e020a */
[----:B------:R0:W-:Y:S03]  /*0790*/  STG.E desc[UR4][R4.64], R23 ;  /* 0x0000001704007986 */ /* 0x0001e6000c101904 */
[----:B------:R-:W-:-:S04]  /*07a0*/  IMAD.WIDE R18, R15, 0x4, R2 ;  /* 0x000000040f127825 */ /* 0x000fc800078e0202 */
[----:B------:R-:W-:Y:S01]  /*07b0*/  IMAD.WIDE R20, R6, 0x4, R4 ;  /* 0x0000000406147825 */ /* 0x000fe200078e0204 */
[----:B------:R0:W-:Y:S04]  /*07c0*/  STG.E desc[UR4][R18.64], R23 ;  /* 0x0000001712007986 */ /* 0x0001e8000c101904 */
        /* <DEDUP_REMOVED lines=28> */
[----:B------:R0:W-:Y:S01]  /*0990*/  STG.E desc[UR4][R10.64+0x10], R25 ;  /* 0x000010190a007986 */ /* 0x0001e2000c101904 */
[----:B------:R-:W-:Y:S05]  /*09a0*/  @!P0 BRA `(.L_x_3) ;  /* 0xfffffffc00448947 */ /* 0x000fea000383ffff */
[----:B------:R-:W-:Y:S05]  /*09b0*/  EXIT ;  /* 0x000000000000794d */ /* 0x000fea0003800000 */
.L_x_4:
[----:B------:R-:W-:-:S00]  /*09c0*/  BRA `(.L_x_4) ;  /* 0xfffffffc00fc7947 */ /* 0x000fc0000383ffff */
[----:B------:R-:W-:-:S00]  /*09d0*/  NOP ;  /* 0x0000000000007918 */ /* 0x000fc00000000000 */
        /* <DEDUP_REMOVED lines=10> */
.L_x_10:


//--------------------- .text._Z9laplacianPPfS_S_iiii --------------------------
	.section	.text._Z9laplacianPPfS_S_iiii,"ax",@progbits
	.align	128
        .global         _Z9laplacianPPfS_S_iiii
        .type           _Z9laplacianPPfS_S_iiii,@function
        .size           _Z9laplacianPPfS_S_iiii,(.L_x_11 - _Z9laplacianPPfS_S_iiii)
        .other          _Z9laplacianPPfS_S_iiii,@"STO_CUDA_ENTRY STV_DEFAULT"
_Z9laplacianPPfS_S_iiii:
.text._Z9laplacianPPfS_S_iiii:
        /* <DEDUP_REMOVED lines=11> */
[----:B0-----:R-:W-:Y:S01]  /*00b0*/  HFMA2 R4, -RZ, RZ, 0, 0 ;  /* 0x00000000ff047431 */ /* 0x001fe200000001ff */
[----:B-1----:R-:W-:-:S05]  /*00c0*/  IADD3 R7, PT, PT, RZ, -R5, RZ ;  /* 0x80000005ff077210 */ /* 0x002fca0007ffe0ff */
[----:B------:R-:W-:-:S04]  /*00d0*/  IMAD R7, R7, UR4, RZ ;  /* 0x0000000407077c24 */ /* 0x000fc8000f8e02ff */
[----:B------:R-:W-:-:S06]  /*00e0*/  IMAD.HI.U32 R5, R5, R7, R4 ;  /* 0x0000000705057227 */ /* 0x000fcc00078e0004 */
[----:B------:R-:W-:-:S05]  /*00f0*/  IMAD.HI.U32 R6, R5, R2, RZ ;  /* 0x0000000205067227 */ /* 0x000fca00078e00ff */
[----:B------:R-:W-:-:S05]  /*0100*/  IADD3 R5, PT, PT, -R6, RZ, RZ ;  /* 0x000000ff06057210 */ /* 0x000fca0007ffe1ff */
[----:B------:R-:W-:Y:S02]  /*0110*/  IMAD R2, R5, UR4, R2 ;  /* 0x0000000405027c24 */ /* 0x000fe4000f8e0202 */
[----:B------:R-:W2:Y:S03]  /*0120*/  S2R R5, SR_CTAID.X ;  /* 0x0000000000057919 */ /* 0x000ea60000002500 */
[----:B------:R-:W-:-:S13]  /*0130*/  ISETP.GE.U32.AND P0, PT, R2, UR4, PT ;  /* 0x0000000402007c0c */ /* 0x000fda000bf06070 */
[----:B------:R-:W-:Y:S02]  /*0140*/  @P0 IADD3 R2, PT, PT, R2, -UR4, RZ ;  /* 0x8000000402020c10 */ /* 0x000fe4000fffe0ff */
[----:B------:R-:W-:Y:S02]  /*0150*/  @P0 IADD3 R6, PT, PT, R6, 0x1, RZ ;  /* 0x0000000106060810 */ /* 0x000fe40007ffe0ff */
        /* <DEDUP_REMOVED lines=13> */
[C---:B------:R-:W-:Y:S01]  /*0230*/  IADD3 R0, PT, PT, R27.reuse, R3, RZ ;  /* 0x000000031b007210 */ /* 0x040fe20007ffe0ff */
[----:B0-----:R-:W0:Y:S03]  /*0240*/  MUFU.RCP R2, R2 ;  /* 0x0000000200027308 */ /* 0x001e260000001000 */
[----:B------:R-:W-:-:S02]  /*0250*/  VIADDMNMX R10, R27, 0x1, R0, !PT ;  /* 0x000000011b0a7846 */ /* 0x000fc40007800100 */
[----:B0-----:R-:W-:Y:S02]  /*0260*/  IADD3 R4, PT, PT, R2, 0xffffffe, RZ ;  /* 0x0ffffffe02047810 */ /* 0x001fe40007ffe0ff */
[----:B------:R-:W0:Y:S02]  /*0270*/  S2R R2, SR_TID.Z ;  /* 0x0000000000027919 */ /* 0x000e240000002300 */
[----:B------:R3:W4:Y:S02]  /*0280*/  F2I.FTZ.U32.TRUNC.NTZ R5, R4 ;  /* 0x0000000400057305 */ /* 0x000724000021f000 */
[----:B---3--:R-:W-:Y:S01]  /*0290*/  MOV R4, RZ ;  /* 0x000000ff00047202 */ /* 0x008fe20000000f00 */
[----:B----4-:R-:W-:-:S04]  /*02a0*/  IMAD R7, R7, R5, RZ ;  /* 0x0000000507077224 */ /* 0x010fc800078e02ff */
[----:B------:R-:W-:-:S06]  /*02b0*/  IMAD.HI.U32 R5, R5, R7, R4 ;  /* 0x0000000705057227 */ /* 0x000fcc00078e0004 */
[----:B-1----:R-:W-:-:S05]  /*02c0*/  IMAD.HI.U32 R7, R5, UR5, RZ ;  /* 0x0000000505077c27 */ /* 0x002fca000f8e00ff */
[----:B------:R-:W-:-:S05]  /*02d0*/  IADD3 R5, PT, PT, -R7, RZ, RZ ;  /* 0x000000ff07057210 */ /* 0x000fca0007ffe1ff */
[----:B------:R-:W-:-:S05]  /*02e0*/  IMAD R5, R6, R5, UR5 ;  /* 0x0000000506057e24 */ /* 0x000fca000f8e0205 */
[----:B------:R-:W-:-:S13]  /*02f0*/  ISETP.GE.U32.AND P0, PT, R5, R6, PT ;  /* 0x000000060500720c */ /* 0x000fda0003f06070 */
[----:B------:R-:W-:Y:S02]  /*0300*/  @P0 IADD3 R5, PT, PT, -R6, R5, RZ ;  /* 0x0000000506050210 */ /* 0x000fe40007ffe1ff */
[----:B------:R-:W-:Y:S02]  /*0310*/  @P0 IADD3 R7, PT, PT, R7, 0x1, RZ ;  /* 0x0000000107070810 */ /* 0x000fe40007ffe0ff */
        /* <DEDUP_REMOVED lines=8> */
[C---:B-1----:R-:W-:Y:S01]  /*03a0*/  IMAD R2, R7.reuse, R4, R4 ;  /* 0x0000000407027224 */ /* 0x042fe200078e0204 */
[----:B------:R-:W-:Y:S01]  /*03b0*/  IADD3 R8, PT, PT, R4, 0x2, RZ ;  /* 0x0000000204087810 */ /* 0x000fe20007ffe0ff */
[----:B--2---:R-:W-:Y:S01]  /*03c0*/  IMAD R6, R6, UR6, R9 ;  /* 0x0000000606067c24 */ /* 0x004fe2000f8e0209 */
[C---:B------:R-:W-:Y:S02]  /*03d0*/  LEA R9, R7.reuse, 0x2, 0x1 ;  /* 0x0000000207097811 */ /* 0x040fe400078e08ff */
[----:B------:R-:W-:Y:S01]  /*03e0*/  IADD3 R21, PT, PT, R4, 0x3, RZ ;  /* 0x0000000304157810 */ /* 0x000fe20007ffe0ff */
[----:B------:R-:W-:Y:S01]  /*03f0*/  IMAD R19, R8, R5, R8 ;  /* 0x0000000508137224 */ /* 0x000fe200078e0208 */
[----:B------:R-:W-:Y:S02]  /*0400*/  LEA R7, R7, R6, 0x1 ;  /* 0x0000000607077211 */ /* 0x000fe400078e08ff */
[----:B------:R-:W-:-:S02]  /*0410*/  IADD3 R2, PT, PT, R2, R9, RZ ;  /* 0x0000000902027210 */ /* 0x000fc40007ffe0ff */
[----:B------:R-:W-:Y:S02]  /*0420*/  SHF.L.U32 R3, R7, 0x1, RZ ;  /* 0x0000000107037819 */ /* 0x000fe400000006ff */
[CC--:B------:R-:W-:Y:S02]  /*0430*/  IADD3 R7, PT, PT, R27.reuse, -R10.reuse, RZ ;  /* 0x8000000a1b077210 */ /* 0x0c0fe40007ffe0ff */
[----:B------:R-:W-:Y:S01]  /*0440*/  IADD3 R10, PT, PT, -R27, R10, RZ ;  /* 0x0000000a1b0a7210 */ /* 0x000fe20007ffe1ff */
[----:B------:R-:W-:Y:S01]  /*0450*/  IMAD R2, R2, R5, R3 ;  /* 0x0000000502027224 */ /* 0x000fe200078e0203 */
[----:B------:R-:W-:Y:S02]  /*0460*/  IADD3 R9, PT, PT, R6, R9, RZ ;  /* 0x0000000906097210 */ /* 0x000fe40007ffe0ff */
[----:B------:R-:W-:Y:S02]  /*0470*/  LOP3.LUT P0, R10, R10, 0x3, RZ, 0xc0, !PT ;  /* 0x000000030a0a7812 */ /* 0x000fe4000780c0ff */
[C---:B------:R-:W-:Y:S01]  /*0480*/  SHF.L.U32 R6, R4.reuse, 0x1, RZ ;  /* 0x0000000104067819 */ /* 0x040fe200000006ff */
[----:B------:R-:W-:Y:S01]  /*0490*/  IMAD R9, R9, R4, R4 ;  /* 0x0000000409097224 */ /* 0x000fe200078e0204 */
[----:B------:R-:W-:-:S02]  /*04a0*/  IADD3 R3, PT, PT, -R4, -0x2, RZ ;  /* 0xfffffffe04037810 */ /* 0x000fc40007ffe1ff */
[----:B------:R-:W-:Y:S02]  /*04b0*/  ISETP.GT.U32.AND P1, PT, R7, -0x4, PT ;  /* 0xfffffffc0700780c */ /* 0x000fe40003f24070 */
[----:B------:R-:W-:Y:S01]  /*04c0*/  IADD3 R18, PT, PT, R2, 0x6, R9 ;  /* 0x0000000602127810 */ /* 0x000fe20007ffe009 */
[----:B------:R-:W-:Y:S01]  /*04d0*/  IMAD R3, R3, R5, -R6 ;  /* 0x0000000503037224 */ /* 0x000fe200078e0a06 */
[----:B------:R-:W-:-:S04]  /*04e0*/  IADD3 R25, PT, PT, -R6, -0x4, RZ ;  /* 0xfffffffc06197810 */ /* 0x000fc80007ffe1ff */
[----:B------:R-:W-:Y:S01]  /*04f0*/  IADD3 R23, PT, PT, R3, -0x3, RZ ;  /* 0xfffffffd03177810 */ /* 0x000fe20007ffe0ff */
[----:B0-----:R-:W-:Y:S06]  /*0500*/  @!P0 BRA `(.L_x_6) ;  /* 0x00000000007c8947 */ /* 0x001fec0003800000 */
[----:B------:R-:W-:-:S07]  /*0510*/  IADD3 R2, PT, PT, -R10, RZ, RZ ;  /* 0x000000ff0a027210 */ /* 0x000fce0007ffe1ff */
.L_x_7:
[----:B0-----:R-:W0:Y:S01]  /*0520*/  LDC.64 R4, c[0x0][0x388] ;  /* 0x0000e200ff047b82 */ /* 0x001e220000000a00 */
[----:B------:R-:W-:-:S05]  /*0530*/  IADD3 R3, PT, PT, R18, R27, RZ ;  /* 0x0000001b12037210 */ /* 0x000fca0007ffe0ff */
[----:B0-----:R-:W-:-:S05]  /*0540*/  IMAD.WIDE R4, R3, 0x4, R4 ;  /* 0x0000000403047825 */ /* 0x001fca00078e0204 */
[----:B------:R-:W2:Y:S01]  /*0550*/  LDG.E R13, desc[UR4][R4.64] ;  /* 0x00000004040d7981 */ /* 0x000ea2000c1e1900 */
[----:B------:R-:W-:-:S03]  /*0560*/  IMAD.WIDE R8, R21, 0x4, R4 ;  /* 0x0000000415087825 */ /* 0x000fc600078e0204 */
[----:B------:R-:W3:Y:S01]  /*0570*/  LDG.E R12, desc[UR4][R4.64+0x8] ;  /* 0x00000804040c7981 */ /* 0x000ee2000c1e1900 */
[----:B------:R-:W-:-:S03]  /*0580*/  IMAD.WIDE R14, R23, 0x4, R4 ;  /* 0x00000004170e7825 */ /* 0x000fc600078e0204 */
[----:B------:R-:W2:Y:S01]  /*0590*/  LDG.E R16, desc[UR4][R8.64] ;  /* 0x0000000408107981 */ /* 0x000ea2000c1e1900 */
[----:B------:R-:W-:-:S03]  /*05a0*/  IMAD.WIDE R6, R19, 0x4, R8 ;  /* 0x0000000413067825 */ /* 0x000fc600078e0208 */
[----:B------:R-:W4:Y:S01]  /*05b0*/  LDG.E R15, desc[UR4][R14.64] ;  /* 0x000000040e0f7981 */ /* 0x000f22000c1e1900 */
[----:B------:R-:W-:-:S03]  /*05c0*/  IMAD.WIDE R10, R25, 0x4, R8 ;  /* 0x00000004190a7825 */ /* 0x000fc600078e0208 */
[----:B------:R-:W4:Y:S04]  /*05d0*/  LDG.E R6, desc[UR4][R6.64] ;  /* 0x0000000406067981 */ /* 0x000f28000c1e1900 */
[----:B------:R-:W5:Y:S04]  /*05e0*/  LDG.E R10, desc[UR4][R10.64] ;  /* 0x000000040a0a7981 */ /* 0x000f68000c1e1900 */
[----:B------:R-:W5:Y:S01]  /*05f0*/  LDG.E R20, desc[UR4][R4.64+0x4] ;  /* 0x0000040404147981 */ /* 0x000f62000c1e1900 */
[----:B------:R-:W-:-:S04]  /*0600*/  IADD3 R2, PT, PT, R2, 0x1, RZ ;  /* 0x0000000102027810 */ /* 0x000fc80007ffe0ff */
[----:B------:R-:W-:Y:S02]  /*0610*/  ISETP.NE.AND P0, PT, R2, RZ, PT ;  /* 0x000000ff0200720c */ /* 0x000fe40003f05270 */
[----:B------:R-:W-:Y:S01]  /*0620*/  IADD3 R27, PT, PT, R27, 0x1, RZ ;  /* 0x000000011b1b7810 */ /* 0x000fe20007ffe0ff */
[----:B--2---:R-:W-:-:S04]  /*0630*/  FADD R13, R13, R16 ;  /* 0x000000100d0d7221 */ /* 0x004fc80000000000 */
[----:B---3--:R-:W-:Y:S01]  /*0640*/  FADD R16, R12, R13 ;  /* 0x0000000d0c107221 */ /* 0x008fe20000000000 */
[----:B----4-:R-:W-:Y:S02]  /*0650*/  FADD R17, R6, R15 ;  /* 0x0000000f06117221 */ /* 0x010fe40000000000 */
[----:B------:R-:W0:Y:S02]  /*0660*/  LDC.64 R6, c[0x0][0x390] ;  /* 0x0000e400ff067b82 */ /* 0x000e240000000a00 */
[----:B-----5:R-:W-:-:S04]  /*0670*/  FADD R17, R10, R17 ;  /* 0x000000110a117221 */ /* 0x020fc80000000000 */
[----:B------:R-:W-:Y:S01]  /*0680*/  FADD R16, R16, R17 ;  /* 0x0000001110107221 */ /* 0x000fe20000000000 */
[----:B------:R-:W-:Y:S08]  /*0690*/  F2F.F64.F32 R12, R20 ;  /* 0x00000014000c7310 */ /* 0x000ff00000201800 */
[----:B------:R-:W1:Y:S02]  /*06a0*/  F2F.F64.F32 R8, R16 ;  /* 0x0000001000087310 */ /* 0x000e640000201800 */
[----:B-1----:R-:W-:-:S10]  /*06b0*/  DFMA R8, R8, 0.25, -R12 ;  /* 0x3fd000000808782b */ /* 0x002fd4000000080c */
[----:B------:R-:W1:Y:S01]  /*06c0*/  F2F.F32.F64 R9, R8 ;  /* 0x0000000800097310 */ /* 0x000e620000301000 */
[----:B0-----:R-:W-:-:S05]  /*06d0*/  IMAD.WIDE R4, R3, 0x4, R6 ;  /* 0x0000000403047825 */ /* 0x001fca00078e0206 */
[----:B-1----:R0:W-:Y:S01]  /*06e0*/  STG.E desc[UR4][R4.64+0x4], R9 ;  /* 0x0000040904007986 */ /* 0x0021e2000c101904 */
[----:B------:R-:W-:Y:S05]  /*06f0*/  @P0 BRA `(.L_x_7) ;  /* 0xfffffffc00880947 */ /* 0x000fea000383ffff */
.L_x_6:
[----:B------:R-:W-:Y:S05]  /*0700*/  BSYNC.RECONVERGENT B0 ;  /* 0x0000000000007941 */ /* 0x000fea0003800200 */
.L_x_5:
[----:B------:R-:W-:Y:S05]  /*0710*/  @P1 EXIT ;  /* 0x000000000000194d */ /* 0x000fea0003800000 */
.L_x_8:
[----:B0-----:R-:W0:Y:S01]  /*0720*/  LDC.64 R4, c[0x0][0x388] ;  /* 0x0000e200ff047b82 */ /* 0x001e220000000a00 */
[----:B------:R-:W-:-:S05]  /*0730*/  IADD3 R29, PT, PT, R18, R27, RZ ;  /* 0x0000001b121d7210 */ /* 0x000fca0007ffe0ff */
[----:B0-----:R-:W-:-:S05]  /*0740*/  IMAD.WIDE R4, R29, 0x4, R4 ;  /* 0x000000041d047825 */ /* 0x001fca00078e0204 */
[----:B-1----:R-:W2:Y:S01]  /*0750*/  LDG.E R3, desc[UR4][R4.64] ;  /* 0x0000000404037981 */ /* 0x002ea2000c1e1900 */
        /* <DEDUP_REMOVED lines=10> */
[----:B--2---:R-:W-:Y:S01]  /*0800*/  FADD R3, R3, R16 ;  /* 0x0000001003037221 */ /* 0x004fe20000000000 */
[----:B----4-:R-:W-:-:S03]  /*0810*/  FADD R17, R15, R20 ;  /* 0x000000140f117221 */ /* 0x010fc60000000000 */
[----:B---3--:R-:W-:Y:S01]  /*0820*/  FADD R15, R2, R3 ;  /* 0x00000003020f7221 */ /* 0x008fe20000000000 */
[----:B-----5:R-:W-:-:S04]  /*0830*/  FADD R14, R14, R17 ;  /* 0x000000110e0e7221 */ /* 0x020fc80000000000 */
[----:B------:R-:W-:Y:S01]  /*0840*/  FADD R20, R15, R14 ;  /* 0x0000000e0f147221 */ /* 0x000fe20000000000 */
[----:B------:R-:W-:Y:S01]  /*0850*/  F2F.F64.F32 R2, R22 ;  /* 0x0000001600027310 */ /* 0x000fe20000201800 */
[----:B------:R-:W0:Y:S07]  /*0860*/  LDC.64 R14, c[0x0][0x390] ;  /* 0x0000e400ff0e7b82 */ /* 0x000e2e0000000a00 */
[----:B------:R-:W1:Y:S02]  /*0870*/  F2F.F64.F32 R16, R20 ;  /* 0x0000001400107310 */ /* 0x000e640000201800 */
[----:B-1----:R-:W-:-:S10]  /*0880*/  DFMA R16, R16, 0.25, -R2 ;  /* 0x3fd000001010782b */ /* 0x002fd40000000802 */
[----:B------:R-:W1:Y:S01]  /*0890*/  F2F.F32.F64 R17, R16 ;  /* 0x0000001000117310 */ /* 0x000e620000301000 */
[----:B0-----:R-:W-:-:S05]  /*08a0*/  IMAD.WIDE R2, R29, 0x4, R14 ;  /* 0x000000041d027825 */ /* 0x001fca00078e020e */
[----:B-1----:R0:W-:Y:S04]  /*08b0*/  STG.E desc[UR4][R2.64+0x4], R17 ;  /* 0x0000041102007986 */ /* 0x0021e8000c101904 */
[----:B------:R-:W2:Y:S04]  /*08c0*/  LDG.E R15, desc[UR4][R4.64+0x4] ;  /* 0x00000404040f7981 */ /* 0x000ea8000c1e1900 */
[----:B------:R-:W2:Y:S04]  /*08d0*/  LDG.E R24, desc[UR4][R6.64+0x4] ;  /* 0x0000040406187981 */ /* 0x000ea8000c1e1900 */
[----:B------:R-:W3:Y:S04]  /*08e0*/  LDG.E R22, desc[UR4][R10.64+0x4] ;  /* 0x000004040a167981 */ /* 0x000ee8000c1e1900 */
[----:B------:R-:W3:Y:S04]  /*08f0*/  LDG.E R29, desc[UR4][R8.64+0x4] ;  /* 0x00000404081d7981 */ /* 0x000ee8000c1e1900 */
[----:B------:R-:W4:Y:S04]  /*0900*/  LDG.E R14, desc[UR4][R4.64+0xc] ;  /* 0x00000c04040e7981 */ /* 0x000f28000c1e1900 */
[----:B------:R-:W5:Y:S04]  /*0910*/  LDG.E R20, desc[UR4][R12.64+0x4] ;  /* 0x000004040c147981 */ /* 0x000f68000c1e1900 */
[----:B------:R-:W5:Y:S01]  /*0920*/  LDG.E R26, desc[UR4][R4.64+0x8] ;  /* 0x00000804041a7981 */ /* 0x000f62000c1e1900 */
[----:B--2---:R-:W-:Y:S01]  /*0930*/  FADD R15, R15, R24 ;  /* 0x000000180f0f7221 */ /* 0x004fe20000000000 */
[----:B---3--:R-:W-:-:S03]  /*0940*/  FADD R29, R22, R29 ;  /* 0x0000001d161d7221 */ /* 0x008fc60000000000 */
[----:B----4-:R-:W-:Y:S01]  /*0950*/  FADD R16, R14, R15 ;  /* 0x0000000f0e107221 */ /* 0x010fe20000000000 */
[----:B-----5:R-:W-:-:S04]  /*0960*/  FADD R29, R20, R29 ;  /* 0x0000001d141d7221 */ /* 0x020fc80000000000 */
[----:B0-----:R-:W-:Y:S01]  /*0970*/  FADD R17, R16, R29 ;  /* 0x0000001d10117221 */ /* 0x001fe20000000000 */
[----:B------:R-:W-:Y:S08]  /*0980*/  F2F.F64.F32 R14, R26 ;  /* 0x0000001a000e7310 */ /* 0x000ff00000201800 */
[----:B------:R-:W0:Y:S02]  /*0990*/  F2F.F64.F32 R16, R17 ;  /* 0x0000001100107310 */ /* 0x000e240000201800 */
[----:B0-----:R-:W-:-:S10]  /*09a0*/  DFMA R14, R16, 0.25, -R14 ;  /* 0x3fd00000100e782b */ /* 0x001fd4000000080e */
[----:B------:R-:W0:Y:S02]  /*09b0*/  F2F.F32.F64 R15, R14 ;  /* 0x0000000e000f7310 */ /* 0x000e240000301000 */
[----:B0-----:R0:W-:Y:S04]  /*09c0*/  STG.E desc[UR4][R2.64+0x8], R15 ;  /* 0x0000080f02007986 */ /* 0x0011e8000c101904 */
[----:B------:R-:W2:Y:S04]  /*09d0*/  LDG.E R22, desc[UR4][R4.64+0x8] ;  /* 0x0000080404167981 */ /* 0x000ea8000c1e1900 */
[----:B------:R-:W2:Y:S04]  /*09e0*/  LDG.E R29, desc[UR4][R6.64+0x8] ;  /* 0x00000804061d7981 */ /* 0x000ea8000c1e1900 */
[----:B------:R-:W3:Y:S04]  /*09f0*/  LDG.E R24, desc[UR4][R10.64+0x8] ;  /* 0x000008040a187981 */ /* 0x000ee8000c1e1900 */
[----:B------:R-:W3:Y:S04]  /*0a00*/  LDG.E R28, desc[UR4][R8.64+0x8] ;  /* 0x00000804081c7981 */ /* 0x000ee8000c1e1900 */
[----:B------:R-:W4:Y:S04]  /*0a10*/  LDG.E R20, desc[UR4][R4.64+0x10] ;  /* 0x0000100404147981 */ /* 0x000f28000c1e1900 */
[----:B------:R-:W5:Y:S04]  /*0a20*/  LDG.E R16, desc[UR4][R12.64+0x8] ;  /* 0x000008040c107981 */ /* 0x000f68000c1e1900 */
[----:B------:R-:W0:Y:S01]  /*0a30*/  LDG.E R26, desc[UR4][R4.64+0xc] ;  /* 0x00000c04041a7981 */ /* 0x000e22000c1e1900 */
[----:B--2---:R-:W-:Y:S01]  /*0a40*/  FADD R29, R22, R29 ;  /* 0x0000001d161d7221 */ /* 0x004fe20000000000 */
[----:B---3--:R-:W-:-:S03]  /*0a50*/  FADD R17, R24, R28 ;  /* 0x0000001c18117221 */ /* 0x008fc60000000000 */
[----:B----4-:R-:W-:Y:S01]  /*0a60*/  FADD R20, R20, R29 ;  /* 0x0000001d14147221 */ /* 0x010fe20000000000 */
[----:B-----5:R-:W-:-:S04]  /*0a70*/  FADD R17, R16, R17 ;  /* 0x0000001110117221 */ /* 0x020fc80000000000 */
[----:B------:R-:W-:Y:S01]  /*0a80*/  FADD R17, R20, R17 ;  /* 0x0000001114117221 */ /* 0x000fe20000000000 */
[----:B0-----:R-:W-:Y:S08]  /*0a90*/  F2F.F64.F32 R14, R26 ;  /* 0x0000001a000e7310 */ /* 0x001ff00000201800 */
        /* <DEDUP_REMOVED lines=11> */
[----:B------:R-:W-:-:S04]  /*0b50*/  IADD3 R27, PT, PT, R27, 0x4, RZ ;  /* 0x000000041b1b7810 */ /* 0x000fc80007ffe0ff */
[----:B------:R-:W-:Y:S01]  /*0b60*/  ISETP.GE.AND P0, PT, R27, R0, PT ;  /* 0x000000001b00720c */ /* 0x000fe20003f06270 */
        /* <DEDUP_REMOVED lines=9> */
[----:B0-----:R1:W-:Y:S01]  /*0c00*/  STG.E desc[UR4][R2.64+0x10], R7 ;  /* 0x0000100702007986 */ /* 0x0013e2000c101904 */
[----:B------:R-:W-:Y:S05]  /*0c10*/  @!P0 BRA `(.L_x_8) ;  /* 0xfffffff800c08947 */ /* 0x000fea000383ffff */
[----:B------:R-:W-:Y:S05]  /*0c20*/  EXIT ;  /* 0x000000000000794d */ /* 0x000fea0003800000 */
.L_x_9:
        /* <DEDUP_REMOVED lines=13> */
.L_x_11:


//--------------------- .nv.shared.reserved.0     --------------------------
	.section	.nv.shared.reserved.0,"aw",@nobits
	.weak		__nv_reservedSMEM_offset_0_alias
	.size		__nv_reservedSMEM_offset_0_alias, 0, 64
	.other		__nv_reservedSMEM_offset_0_alias,@"STO_CUDA_RESERVED_SHARED STV_DEFAULT"
__nv_reservedSMEM_offset_0_alias:
	.zero		0
	.zero		64


//--------------------- .nv.constant0._Z10initializePfS_iiii --------------------------
	.section	.nv.constant0._Z10initializePfS_iiii,"a",@progbits
	.sectionflags	@""
	.align	4
.nv.constant0._Z10initializePfS_iiii:
	.zero		928


//--------------------- .nv.constant0._Z9laplacianPPfS_S_iiii --------------------------
	.section	.nv.constant0._Z9laplacianPPfS_S_iiii,"a",@progbits
	.sectionflags	@""
	.align	4
.nv.constant0._Z9laplacianPPfS_S_iiii:
	.zero		936


//--------------------- SYMBOLS --------------------------

	.type		.nv.reservedSmem.offset0,@object
	.size		.nv.reservedSmem.offset0,0x4
